//
// Generated by NVIDIA NVVM Compiler
//
// Compiler Build ID: CL-36424714
// Cuda compilation tools, release 13.0, V13.0.88
// Based on NVVM 20.0.0
//

.version 9.0
.target sm_100
.address_size 64

	// .globl	_Z3fooPiS_

.visible .entry _Z3fooPiS_(
	.param .u64 .ptr .align 1 _Z3fooPiS__param_0,
	.param .u64 .ptr .align 1 _Z3fooPiS__param_1
)
{
	.reg .pred 	%p<9>;
	.reg .b32 	%r<22>;
	.reg .b64 	%rd<7>;

	ld.param.u64 	%rd3, [_Z3fooPiS__param_0];
	ld.param.u64 	%rd4, [_Z3fooPiS__param_1];
	cvta.to.global.u64 	%rd1, %rd4;
	cvta.to.global.u64 	%rd2, %rd3;
	ld.global.u32 	%r3, [%rd2];
	setp.ne.s32 	%p1, %r3, 1;
	@%p1 bra 	$L__BB0_4;
	ld.global.u32 	%r18, [%rd2+8];
	setp.ne.s32 	%p8, %r18, 2;
	@%p8 bra 	$L__BB0_3;
	mov.b32 	%r19, 3;
	st.global.u32 	[%rd1+12], %r19;
	bra.uni 	$L__BB0_17;
$L__BB0_3:
	bar.sync 	0;
	bra.uni 	$L__BB0_17;
$L__BB0_4:
	ld.global.u32 	%r4, [%rd2+12];
	setp.ne.s32 	%p2, %r4, 4;
	@%p2 bra 	$L__BB0_6;
	mov.b32 	%r17, 4;
	st.global.u32 	[%rd1], %r17;
	bar.sync 	0;
	bra.uni 	$L__BB0_17;
$L__BB0_6:
	ld.global.u32 	%r5, [%rd2+16];
	setp.ne.s32 	%p3, %r5, 5;
	@%p3 bra 	$L__BB0_8;
	mov.b32 	%r16, 5;
	st.global.u32 	[%rd1+20], %r16;
	bra.uni 	$L__BB0_17;
$L__BB0_8:
	ld.global.u32 	%r6, [%rd2+20];
	setp.ne.s32 	%p4, %r6, 5;
	@%p4 bra 	$L__BB0_16;
	mov.b32 	%r8, 9;
	st.global.u32 	[%rd1+16], %r8;
	ld.global.u32 	%r9, [%rd2];
	setp.eq.s32 	%p5, %r9, 0;
	@%p5 bra 	$L__BB0_15;
	mov.b32 	%r21, 0;
$L__BB0_11:
	ld.global.u32 	%r11, [%rd2+56];
	setp.ne.s32 	%p6, %r11, 66;
	@%p6 bra 	$L__BB0_13;
	mov.b32 	%r13, 5;
	st.global.u32 	[%rd1+176], %r13;
	bar.sync 	0;
	bra.uni 	$L__BB0_14;
$L__BB0_13:
	mov.b32 	%r12, 5;
	st.global.u32 	[%rd1+128], %r12;
$L__BB0_14:
	add.s32 	%r2, %r21, 1;
	mul.wide.u32 	%rd5, %r21, 4;
	add.s64 	%rd6, %rd2, %rd5;
	ld.global.u32 	%r14, [%rd6+4];
	setp.ne.s32 	%p7, %r14, 0;
	mov.u32 	%r21, %r2;
	@%p7 bra 	$L__BB0_11;
$L__BB0_15:
	bar.sync 	0;
	mov.b32 	%r15, 99;
	st.global.u32 	[%rd1+396], %r15;
	bra.uni 	$L__BB0_17;
$L__BB0_16:
	bar.sync 	0;
	mov.b32 	%r7, 5;
	st.global.u32 	[%rd1+16], %r7;
$L__BB0_17:
	mov.b32 	%r20, 22;
	st.global.u32 	[%rd1+88], %r20;
	ret;

}


// ===== COMPILED SASS (sm_100) =====

	.target	sm_100

	.elftype	@"ET_EXEC"


//--------------------- .note.nv.tkinfo           --------------------------
	.section	.note.nv.tkinfo,"",@"SHT_NOTE"
	.sectionflags	@"SHF_NOTE_NV_TKINFO"
	.tkinfo
        /*0018*/ 	.word	0x00000002
        /*0030*/ 	.string	""
        /*0030*/ 	.string	"ptxas"
        /*0030*/ 	.string	"Cuda compilation tools, release 13.0, V13.0.88"
        /*0030*/ 	.string	"Build cuda_13.0.r13.0/compiler.36424714_0"
        /*0030*/ 	.string	"-arch sm_100 -m 64 "



//--------------------- .note.nv.cuinfo           --------------------------
	.section	.note.nv.cuinfo,"",@"SHT_NOTE"
	.sectionflags	@"SHF_NOTE_NV_CUINFO"
        /*0018*/ 	.short	0x0002
        /*001a*/ 	.short	0x0064
        /*001c*/ 	.short	0x0082
	.zero		2


//--------------------- .nv.info                  --------------------------
	.section	.nv.info,"",@"SHT_CUDA_INFO"
	.align	4


	//----- nvinfo : EIATTR_REGCOUNT
	.align		4
        /*0000*/ 	.byte	0x04, 0x2f
        /*0002*/ 	.short	(.L_1 - .L_0)
	.align		4
.L_0:
        /*0004*/ 	.word	index@(_Z3fooPiS_)
        /*0008*/ 	.word	0x00000012


	//----- nvinfo : EIATTR_FRAME_SIZE
	.align		4
.L_1:
        /*000c*/ 	.byte	0x04, 0x11
        /*000e*/ 	.short	(.L_3 - .L_2)
	.align		4
.L_2:
        /*0010*/ 	.word	index@(_Z3fooPiS_)
        /*0014*/ 	.word	0x00000000


	//----- nvinfo : EIATTR_MIN_STACK_SIZE
	.align		4
.L_3:
        /*0018*/ 	.byte	0x04, 0x12
        /*001a*/ 	.short	(.L_5 - .L_4)
	.align		4
.L_4:
        /*001c*/ 	.word	index@(_Z3fooPiS_)
        /*0020*/ 	.word	0x00000000
.L_5:


//--------------------- .nv.compat                --------------------------
	.section	.nv.compat,"",@"SHT_CUDA_COMPAT_INFO"
	.align	4
        /*0000*/ 	.byte	0x02, 0x09, 0x00, 0x00, 0x02, 0x02, 0x01, 0x00, 0x02, 0x05, 0x05, 0x00, 0x03, 0x07, 0x01, 0x01
        /*0010*/ 	.byte	0x02, 0x03, 0x00, 0x00, 0x02, 0x06, 0x01, 0x00, 0x04, 0x0b, 0x08, 0x00, 0x09, 0x00, 0x00, 0x00
        /*0020*/ 	.byte	0x00, 0x00, 0x00, 0x00


//--------------------- .nv.info._Z3fooPiS_       --------------------------
	.section	.nv.info._Z3fooPiS_,"",@"SHT_CUDA_INFO"
	.sectionflags	@""
	.align	4


	//----- nvinfo : EIATTR_CUDA_API_VERSION
	.align		4
        /*0000*/ 	.byte	0x04, 0x37
        /*0002*/ 	.short	(.L_7 - .L_6)
.L_6:
        /*0004*/ 	.word	0x00000082


	//----- nvinfo : EIATTR_KPARAM_INFO
	.align		4
.L_7:
        /*0008*/ 	.byte	0x04, 0x17
        /*000a*/ 	.short	(.L_9 - .L_8)
.L_8:
        /*000c*/ 	.word	0x00000000
        /*0010*/ 	.short	0x0001
        /*0012*/ 	.short	0x0008
        /*0014*/ 	.byte	0x00, 0xf5, 0x21, 0x00


	//----- nvinfo : EIATTR_KPARAM_INFO
	.align		4
.L_9:
        /*0018*/ 	.byte	0x04, 0x17
        /*001a*/ 	.short	(.L_11 - .L_10)
.L_10:
        /*001c*/ 	.word	0x00000000
        /*0020*/ 	.short	0x0000
        /*0022*/ 	.short	0x0000
        /*0024*/ 	.byte	0x00, 0xf5, 0x21, 0x00


	//----- nvinfo : EIATTR_SPARSE_MMA_MASK
	.align		4
.L_11:
        /*0028*/ 	.byte	0x03, 0x50
        /*002a*/ 	.short	0x0000


	//----- nvinfo : EIATTR_MAXREG_COUNT
	.align		4
        /*002c*/ 	.byte	0x03, 0x1b
        /*002e*/ 	.short	0x00ff


	//----- nvinfo : EIATTR_NUM_BARRIERS
	.align		4
        /*0030*/ 	.byte	0x02, 0x4c
        /*0032*/ 	.byte	0x01
	.zero		1


	//----- nvinfo : EIATTR_MERCURY_ISA_VERSION
	.align		4
        /*0034*/ 	.byte	0x03, 0x5f
        /*0036*/ 	.short	0x0101


	//----- nvinfo : EIATTR_VRC_CTA_INIT_COUNT
	.align		4
        /*0038*/ 	.byte	0x02, 0x4a
	.zero		1
	.zero		1


	//----- nvinfo : EIATTR_EXIT_INSTR_OFFSETS
	.align		4
        /*003c*/ 	.byte	0x04, 0x1c
        /*003e*/ 	.short	(.L_13 - .L_12)


	//   ....[0]....
.L_12:
        /*0040*/ 	.word	0x000003b0


	//----- nvinfo : EIATTR_CBANK_PARAM_SIZE
	.align		4
.L_13:
        /*0044*/ 	.byte	0x03, 0x19
        /*0046*/ 	.short	0x0010


	//----- nvinfo : EIATTR_PARAM_CBANK
	.align		4
        /*0048*/ 	.byte	0x04, 0x0a
        /*004a*/ 	.short	(.L_15 - .L_14)
	.align		4
.L_14:
        /*004c*/ 	.word	index@(.nv.constant0._Z3fooPiS_)
        /*0050*/ 	.short	0x0380
        /*0052*/ 	.short	0x0010


	//----- nvinfo : EIATTR_SW_WAR
	.align		4
.L_15:
        /*0054*/ 	.byte	0x04, 0x36
        /*0056*/ 	.short	(.L_17 - .L_16)
.L_16:
        /*0058*/ 	.word	0x00000008
.L_17:


//--------------------- .nv.callgraph             --------------------------
	.section	.nv.callgraph,"",@"SHT_CUDA_CALLGRAPH"
	.align	4
	.sectionentsize	8
	.align		4
        /*0000*/ 	.word	0x00000000
	.align		4
        /*0004*/ 	.word	0xffffffff
	.align		4
        /*0008*/ 	.word	0x00000000
	.align		4
        /*000c*/ 	.word	0xfffffffe
	.align		4
        /*0010*/ 	.word	0x00000000
	.align		4
        /*0014*/ 	.word	0xfffffffd
	.align		4
        /*0018*/ 	.word	0x00000000
	.align		4
        /*001c*/ 	.word	0xfffffffc


//--------------------- .text._Z3fooPiS_          --------------------------
	.section	.text._Z3fooPiS_,"ax",@progbits
	.align	128
        .global         _Z3fooPiS_
        .type           _Z3fooPiS_,@function
        .size           _Z3fooPiS_,(.L_x_6 - _Z3fooPiS_)
        .other          _Z3fooPiS_,@"STO_CUDA_ENTRY STV_DEFAULT"
_Z3fooPiS_:
.text._Z3fooPiS_:
[----:B------:R-:W-:Y:S08]  /*0000*/  LDC R1, c[0x0][0x37c] ;  /* 0x0000df00ff017b82 */ /* 0x000ff00000000800 */
[----:B------:R-:W0:Y:S01]  /*0010*/  LDC.64 R2, c[0x0][0x380] ;  /* 0x0000e000ff027b82 */ /* 0x000e220000000a00 */
[----:B------:R-:W0:Y:S02]  /*0020*/  LDCU.64 UR4, c[0x0][0x358] ;  /* 0x00006b00ff0477ac */ /* 0x000e240008000a00 */
[----:B0-----:R-:W2:Y:S02]  /*0030*/  LDG.E R0, desc[UR4][R2.64] ;  /* 0x0000000402007981 */ /* 0x001ea4000c1e1900 */
[----:B--2---:R-:W-:-:S13]  /*0040*/  ISETP.NE.AND P0, PT, R0, 0x1, PT ;  /* 0x000000010000780c */ /* 0x004fda0003f05270 */
[----:B------:R-:W-:Y:S05]  /*0050*/  @P0 BRA `(.L_x_0) ;  /* 0x00000000001c0947 */ /* 0x000fea0003800000 */
[----:B------:R-:W2:Y:S02]  /*0060*/  LDG.E R2, desc[UR4][R2.64+0x8] ;  /* 0x0000080402027981 */ /* 0x000ea4000c1e1900 */
[----:B--2---:R-:W-:-:S13]  /*0070*/  ISETP.NE.AND P0, PT, R2, 0x2, PT ;  /* 0x000000020200780c */ /* 0x004fda0003f05270 */
[----:B------:R-:W0:Y:S01]  /*0080*/  @!P0 LDC.64 R4, c[0x0][0x388] ;  /* 0x0000e200ff048b82 */ /* 0x000e220000000a00 */
[----:B------:R-:W-:-:S05]  /*0090*/  @!P0 IMAD.MOV.U32 R7, RZ, RZ, 0x3 ;  /* 0x00000003ff078424 */ /* 0x000fca00078e00ff */
[----:B0-----:R4:W-:Y:S02]  /*00a0*/  @!P0 STG.E desc[UR4][R4.64+0xc], R7 ;  /* 0x00000c0704008986 */ /* 0x0019e4000c101904 */
[----:B------:R-:W-:Y:S06]  /*00b0*/  @P0 BAR.SYNC.DEFER_BLOCKING 0x0 ;  /* 0x0000000000000b1d */ /* 0x000fec0000010000 */
[----:B------:R-:W-:Y:S05]  /*00c0*/  BRA `(.L_x_1) ;  /* 0x0000000000ac7947 */ /* 0x000fea0003800000 */
.L_x_0:
[----:B------:R-:W2:Y:S02]  /*00d0*/  LDG.E R0, desc[UR4][R2.64+0xc] ;  /* 0x00000c0402007981 */ /* 0x000ea4000c1e1900 */
[----:B--2---:R-:W-:-:S13]  /*00e0*/  ISETP.NE.AND P0, PT, R0, 0x4, PT ;  /* 0x000000040000780c */ /* 0x004fda0003f05270 */
[----:B------:R-:W0:Y:S01]  /*00f0*/  @!P0 LDC.64 R4, c[0x0][0x388] ;  /* 0x0000e200ff048b82 */ /* 0x000e220000000a00 */
[----:B------:R-:W-:-:S05]  /*0100*/  @!P0 IMAD.MOV.U32 R7, RZ, RZ, 0x4 ;  /* 0x00000004ff078424 */ /* 0x000fca00078e00ff */
[----:B0-----:R0:W-:Y:S02]  /*0110*/  @!P0 STG.E desc[UR4][R4.64], R7 ;  /* 0x0000000704008986 */ /* 0x0011e4000c101904 */
[----:B------:R-:W-:Y:S06]  /*0120*/  @!P0 BAR.SYNC.DEFER_BLOCKING 0x0 ;  /* 0x0000000000008b1d */ /* 0x000fec0000010000 */
[----:B------:R-:W-:Y:S05]  /*0130*/  @!P0 BRA `(.L_x_1) ;  /* 0x0000000000908947 */ /* 0x000fea0003800000 */
[----:B------:R-:W2:Y:S02]  /*0140*/  LDG.E R0, desc[UR4][R2.64+0x10] ;  /* 0x0000100402007981 */ /* 0x000ea4000c1e1900 */
[----:B--2---:R-:W-:-:S13]  /*0150*/  ISETP.NE.AND P0, PT, R0, 0x5, PT ;  /* 0x000000050000780c */ /* 0x004fda0003f05270 */
[----:B0-----:R-:W0:Y:S01]  /*0160*/  @!P0 LDC.64 R4, c[0x0][0x388] ;  /* 0x0000e200ff048b82 */ /* 0x001e220000000a00 */
[----:B------:R-:W-:-:S05]  /*0170*/  @!P0 IMAD.MOV.U32 R7, RZ, RZ, 0x5 ;  /* 0x00000005ff078424 */ /* 0x000fca00078e00ff */
[----:B0-----:R1:W-:Y:S01]  /*0180*/  @!P0 STG.E desc[UR4][R4.64+0x14], R7 ;  /* 0x0000140704008986 */ /* 0x0013e2000c101904 */
[----:B------:R-:W-:Y:S05]  /*0190*/  @!P0 BRA `(.L_x_1) ;  /* 0x0000000000788947 */ /* 0x000fea0003800000 */
[----:B------:R-:W2:Y:S02]  /*01a0*/  LDG.E R0, desc[UR4][R2.64+0x14] ;  /* 0x0000140402007981 */ /* 0x000ea4000c1e1900 */
[----:B--2---:R-:W-:-:S13]  /*01b0*/  ISETP.NE.AND P0, PT, R0, 0x5, PT ;  /* 0x000000050000780c */ /* 0x004fda0003f05270 */
[----:B------:R-:W-:Y:S05]  /*01c0*/  @P0 BRA `(.L_x_2) ;  /* 0x00000000005c0947 */ /* 0x000fea0003800000 */
[----:B------:R-:W0:Y:S01]  /*01d0*/  LDC.64 R8, c[0x0][0x388] ;  /* 0x0000e200ff087b82 */ /* 0x000e220000000a00 */
[----:B-1----:R-:W-:-:S05]  /*01e0*/  HFMA2 R5, -RZ, RZ, 0, 5.36441802978515625e-07 ;  /* 0x00000009ff057431 */ /* 0x002fca00000001ff */
[----:B0-----:R0:W-:Y:S04]  /*01f0*/  STG.E desc[UR4][R8.64+0x10], R5 ;  /* 0x0000100508007986 */ /* 0x0011e8000c101904 */
[----:B------:R-:W2:Y:S01]  /*0200*/  LDG.E R0, desc[UR4][R2.64] ;  /* 0x0000000402007981 */ /* 0x000ea2000c1e1900 */
[----:B------:R-:W-:Y:S01]  /*0210*/  IMAD.MOV.U32 R13, RZ, RZ, 0x63 ;  /* 0x00000063ff0d7424 */ /* 0x000fe200078e00ff */
[----:B--2---:R-:W-:-:S13]  /*0220*/  ISETP.NE.AND P0, PT, R0, RZ, PT ;  /* 0x000000ff0000720c */ /* 0x004fda0003f05270 */
[----:B0-----:R-:W-:Y:S05]  /*0230*/  @!P0 BRA `(.L_x_3) ;  /* 0x0000000000348947 */ /* 0x001fea0003800000 */
[----:B------:R-:W0:Y:S01]  /*0240*/  LDC.64 R6, c[0x0][0x380] ;  /* 0x0000e000ff067b82 */ /* 0x000e220000000a00 */
[----:B------:R-:W-:-:S07]  /*0250*/  IMAD.MOV.U32 R11, RZ, RZ, RZ ;  /* 0x000000ffff0b7224 */ /* 0x000fce00078e00ff */
.L_x_4:
[----:B------:R-:W2:Y:S01]  /*0260*/  LDG.E R0, desc[UR4][R2.64+0x38] ;  /* 0x0000380402007981 */ /* 0x000ea2000c1e1900 */
[----:B------:R-:W-:Y:S01]  /*0270*/  MOV R15, 0x5 ;  /* 0x00000005000f7802 */ /* 0x000fe20000000f00 */
[----:B0-----:R-:W-:Y:S01]  /*0280*/  IMAD.WIDE.U32 R4, R11, 0x4, R6 ;  /* 0x000000040b047825 */ /* 0x001fe200078e0006 */
[----:B--2---:R-:W-:-:S13]  /*0290*/  ISETP.NE.AND P0, PT, R0, 0x42, PT ;  /* 0x000000420000780c */ /* 0x004fda0003f05270 */
[----:B------:R1:W-:Y:S01]  /*02a0*/  @!P0 STG.E desc[UR4][R8.64+0xb0], R15 ;  /* 0x0000b00f08008986 */ /* 0x0003e2000c101904 */
[----:B------:R-:W-:Y:S06]  /*02b0*/  @!P0 BAR.SYNC.DEFER_BLOCKING 0x0 ;  /* 0x0000000000008b1d */ /* 0x000fec0000010000 */
[----:B------:R1:W-:Y:S04]  /*02c0*/  @P0 STG.E desc[UR4][R8.64+0x80], R15 ;  /* 0x0000800f08000986 */ /* 0x0003e8000c101904 */
[----:B------:R-:W2:Y:S01]  /*02d0*/  LDG.E R4, desc[UR4][R4.64+0x4] ;  /* 0x0000040404047981 */ /* 0x000ea2000c1e1900 */
[----:B------:R-:W-:Y:S01]  /*02e0*/  VIADD R11, R11, 0x1 ;  /* 0x000000010b0b7836 */ /* 0x000fe20000000000 */
[----:B--2---:R-:W-:-:S13]  /*02f0*/  ISETP.NE.AND P0, PT, R4, RZ, PT ;  /* 0x000000ff0400720c */ /* 0x004fda0003f05270 */
[----:B-1----:R-:W-:Y:S05]  /*0300*/  @P0 BRA `(.L_x_4) ;  /* 0xfffffffc00d40947 */ /* 0x002fea000383ffff */
.L_x_3:
[----:B------:R-:W-:Y:S06]  /*0310*/  BAR.SYNC.DEFER_BLOCKING 0x0 ;  /* 0x0000000000007b1d */ /* 0x000fec0000010000 */
[----:B------:R3:W-:Y:S01]  /*0320*/  STG.E desc[UR4][R8.64+0x18c], R13 ;  /* 0x00018c0d08007986 */ /* 0x0007e2000c101904 */
[----:B------:R-:W-:Y:S05]  /*0330*/  BRA `(.L_x_1) ;  /* 0x0000000000107947 */ /* 0x000fea0003800000 */
.L_x_2:
[----:B------:R-:W0:Y:S08]  /*0340*/  LDC.64 R2, c[0x0][0x388] ;  /* 0x0000e200ff027b82 */ /* 0x000e300000000a00 */
[----:B------:R-:W-:Y:S01]  /*0350*/  BAR.SYNC.DEFER_BLOCKING 0x0 ;  /* 0x0000000000007b1d */ /* 0x000fe20000010000 */
[----:B-1----:R-:W-:-:S05]  /*0360*/  IMAD.MOV.U32 R5, RZ, RZ, 0x5 ;  /* 0x00000005ff057424 */ /* 0x002fca00078e00ff */
[----:B0-----:R2:W-:Y:S02]  /*0370*/  STG.E desc[UR4][R2.64+0x10], R5 ;  /* 0x0000100502007986 */ /* 0x0015e4000c101904 */
.L_x_1:
[----:B--2---:R-:W2:Y:S01]  /*0380*/  LDC.64 R2, c[0x0][0x388] ;  /* 0x0000e200ff027b82 */ /* 0x004ea20000000a00 */
[----:B01--4-:R-:W-:-:S05]  /*0390*/  HFMA2 R5, -RZ, RZ, 0, 1.31130218505859375e-06 ;  /* 0x00000016ff057431 */ /* 0x013fca00000001ff */
[----:B--2---:R-:W-:Y:S01]  /*03a0*/  STG.E desc[UR4][R2.64+0x58], R5 ;  /* 0x0000580502007986 */ /* 0x004fe2000c101904 */
[----:B------:R-:W-:Y:S05]  /*03b0*/  EXIT ;  /* 0x000000000000794d */ /* 0x000fea0003800000 */
.L_x_5:
[----:B------:R-:W-:-:S00]  /*03c0*/  BRA `(.L_x_5) ;  /* 0xfffffffc00fc7947 */ /* 0x000fc0000383ffff */
[----:B------:R-:W-:-:S00]  /*03d0*/  NOP ;  /* 0x0000000000007918 */ /* 0x000fc00000000000 */
        /* <DEDUP_REMOVED lines=10> */
.L_x_6:


//--------------------- .nv.shared.reserved.0     --------------------------
	.section	.nv.shared.reserved.0,"aw",@nobits
	.weak		__nv_reservedSMEM_offset_0_alias
	.size		__nv_reservedSMEM_offset_0_alias, 0, 64
	.other		__nv_reservedSMEM_offset_0_alias,@"STO_CUDA_RESERVED_SHARED STV_DEFAULT"
__nv_reservedSMEM_offset_0_alias:
	.zero		0
	.zero		64


//--------------------- .nv.constant0._Z3fooPiS_  --------------------------
	.section	.nv.constant0._Z3fooPiS_,"a",@progbits
	.sectionflags	@""
	.align	4
.nv.constant0._Z3fooPiS_:
	.zero		912


//--------------------- SYMBOLS --------------------------

	.type		.nv.reservedSmem.offset0,@object
	.size		.nv.reservedSmem.offset0,0x4
